//
// Generated by NVIDIA NVVM Compiler
//
// Compiler Build ID: CL-36424714
// Cuda compilation tools, release 13.0, V13.0.88
// Based on NVVM 20.0.0
//

.version 9.0
.target sm_100
.address_size 64

	// .globl	_Z11matMulTiledPKfS0_Pfiii
// _ZZ11matMulTiledPKfS0_PfiiiE2As has been demoted
// _ZZ11matMulTiledPKfS0_PfiiiE2Bs has been demoted

.visible .entry _Z11matMulTiledPKfS0_Pfiii(
	.param .u64 .ptr .align 1 _Z11matMulTiledPKfS0_Pfiii_param_0,
	.param .u64 .ptr .align 1 _Z11matMulTiledPKfS0_Pfiii_param_1,
	.param .u64 .ptr .align 1 _Z11matMulTiledPKfS0_Pfiii_param_2,
	.param .u32 _Z11matMulTiledPKfS0_Pfiii_param_3,
	.param .u32 _Z11matMulTiledPKfS0_Pfiii_param_4,
	.param .u32 _Z11matMulTiledPKfS0_Pfiii_param_5
)
{
	.reg .pred 	%p<12>;
	.reg .b32 	%r<43>;
	.reg .b32 	%f<111>;
	.reg .b64 	%rd<13>;
	// demoted variable
	.shared .align 4 .b8 _ZZ11matMulTiledPKfS0_PfiiiE2As[4096];
	// demoted variable
	.shared .align 4 .b8 _ZZ11matMulTiledPKfS0_PfiiiE2Bs[4096];
	ld.param.u64 	%rd4, [_Z11matMulTiledPKfS0_Pfiii_param_0];
	ld.param.u64 	%rd5, [_Z11matMulTiledPKfS0_Pfiii_param_1];
	ld.param.u64 	%rd6, [_Z11matMulTiledPKfS0_Pfiii_param_2];
	ld.param.u32 	%r24, [_Z11matMulTiledPKfS0_Pfiii_param_3];
	ld.param.u32 	%r25, [_Z11matMulTiledPKfS0_Pfiii_param_4];
	ld.param.u32 	%r26, [_Z11matMulTiledPKfS0_Pfiii_param_5];
	mov.u32 	%r27, %ctaid.y;
	shl.b32 	%r28, %r27, 5;
	mov.u32 	%r40, %tid.y;
	add.s32 	%r2, %r28, %r40;
	mov.u32 	%r29, %ctaid.x;
	shl.b32 	%r3, %r29, 5;
	mov.u32 	%r38, %tid.x;
	add.s32 	%r5, %r3, %r38;
	setp.lt.s32 	%p1, %r25, 1;
	mov.f32 	%f110, 0f00000000;
	@%p1 bra 	$L__BB0_7;
	add.s32 	%r30, %r25, 31;
	shr.u32 	%r31, %r30, 5;
	shl.b32 	%r32, %r40, 7;
	mov.u32 	%r33, _ZZ11matMulTiledPKfS0_PfiiiE2As;
	add.s32 	%r6, %r33, %r32;
	shl.b32 	%r34, %r38, 2;
	add.s32 	%r7, %r6, %r34;
	mov.u32 	%r35, _ZZ11matMulTiledPKfS0_PfiiiE2Bs;
	add.s32 	%r9, %r35, %r34;
	add.s32 	%r8, %r9, %r32;
	neg.s32 	%r42, %r31;
	mad.lo.s32 	%r36, %r40, %r26, %r38;
	add.s32 	%r41, %r36, %r3;
	shl.b32 	%r12, %r26, 5;
	mad.lo.s32 	%r39, %r25, %r2, %r38;
	cvta.to.global.u64 	%rd1, %rd4;
	cvta.to.global.u64 	%rd2, %rd5;
	mov.f32 	%f110, 0f00000000;
$L__BB0_2:
	setp.ge.s32 	%p2, %r2, %r24;
	mul.wide.s32 	%rd7, %r39, 4;
	add.s64 	%rd3, %rd1, %rd7;
	setp.ge.s32 	%p3, %r38, %r25;
	mov.f32 	%f108, 0f00000000;
	or.pred  	%p4, %p2, %p3;
	@%p4 bra 	$L__BB0_4;
	ld.global.nc.f32 	%f108, [%rd3];
$L__BB0_4:
	setp.ge.s32 	%p5, %r5, %r26;
	st.shared.f32 	[%r7], %f108;
	setp.ge.s32 	%p6, %r40, %r25;
	mov.f32 	%f109, 0f00000000;
	or.pred  	%p7, %p5, %p6;
	@%p7 bra 	$L__BB0_6;
	mul.wide.s32 	%rd8, %r41, 4;
	add.s64 	%rd9, %rd2, %rd8;
	ld.global.nc.f32 	%f109, [%rd9];
$L__BB0_6:
	st.shared.f32 	[%r8], %f109;
	bar.sync 	0;
	ld.shared.f32 	%f12, [%r6];
	ld.shared.f32 	%f13, [%r9];
	fma.rn.f32 	%f14, %f12, %f13, %f110;
	ld.shared.f32 	%f15, [%r6+4];
	ld.shared.f32 	%f16, [%r9+128];
	fma.rn.f32 	%f17, %f15, %f16, %f14;
	ld.shared.f32 	%f18, [%r6+8];
	ld.shared.f32 	%f19, [%r9+256];
	fma.rn.f32 	%f20, %f18, %f19, %f17;
	ld.shared.f32 	%f21, [%r6+12];
	ld.shared.f32 	%f22, [%r9+384];
	fma.rn.f32 	%f23, %f21, %f22, %f20;
	ld.shared.f32 	%f24, [%r6+16];
	ld.shared.f32 	%f25, [%r9+512];
	fma.rn.f32 	%f26, %f24, %f25, %f23;
	ld.shared.f32 	%f27, [%r6+20];
	ld.shared.f32 	%f28, [%r9+640];
	fma.rn.f32 	%f29, %f27, %f28, %f26;
	ld.shared.f32 	%f30, [%r6+24];
	ld.shared.f32 	%f31, [%r9+768];
	fma.rn.f32 	%f32, %f30, %f31, %f29;
	ld.shared.f32 	%f33, [%r6+28];
	ld.shared.f32 	%f34, [%r9+896];
	fma.rn.f32 	%f35, %f33, %f34, %f32;
	ld.shared.f32 	%f36, [%r6+32];
	ld.shared.f32 	%f37, [%r9+1024];
	fma.rn.f32 	%f38, %f36, %f37, %f35;
	ld.shared.f32 	%f39, [%r6+36];
	ld.shared.f32 	%f40, [%r9+1152];
	fma.rn.f32 	%f41, %f39, %f40, %f38;
	ld.shared.f32 	%f42, [%r6+40];
	ld.shared.f32 	%f43, [%r9+1280];
	fma.rn.f32 	%f44, %f42, %f43, %f41;
	ld.shared.f32 	%f45, [%r6+44];
	ld.shared.f32 	%f46, [%r9+1408];
	fma.rn.f32 	%f47, %f45, %f46, %f44;
	ld.shared.f32 	%f48, [%r6+48];
	ld.shared.f32 	%f49, [%r9+1536];
	fma.rn.f32 	%f50, %f48, %f49, %f47;
	ld.shared.f32 	%f51, [%r6+52];
	ld.shared.f32 	%f52, [%r9+1664];
	fma.rn.f32 	%f53, %f51, %f52, %f50;
	ld.shared.f32 	%f54, [%r6+56];
	ld.shared.f32 	%f55, [%r9+1792];
	fma.rn.f32 	%f56, %f54, %f55, %f53;
	ld.shared.f32 	%f57, [%r6+60];
	ld.shared.f32 	%f58, [%r9+1920];
	fma.rn.f32 	%f59, %f57, %f58, %f56;
	ld.shared.f32 	%f60, [%r6+64];
	ld.shared.f32 	%f61, [%r9+2048];
	fma.rn.f32 	%f62, %f60, %f61, %f59;
	ld.shared.f32 	%f63, [%r6+68];
	ld.shared.f32 	%f64, [%r9+2176];
	fma.rn.f32 	%f65, %f63, %f64, %f62;
	ld.shared.f32 	%f66, [%r6+72];
	ld.shared.f32 	%f67, [%r9+2304];
	fma.rn.f32 	%f68, %f66, %f67, %f65;
	ld.shared.f32 	%f69, [%r6+76];
	ld.shared.f32 	%f70, [%r9+2432];
	fma.rn.f32 	%f71, %f69, %f70, %f68;
	ld.shared.f32 	%f72, [%r6+80];
	ld.shared.f32 	%f73, [%r9+2560];
	fma.rn.f32 	%f74, %f72, %f73, %f71;
	ld.shared.f32 	%f75, [%r6+84];
	ld.shared.f32 	%f76, [%r9+2688];
	fma.rn.f32 	%f77, %f75, %f76, %f74;
	ld.shared.f32 	%f78, [%r6+88];
	ld.shared.f32 	%f79, [%r9+2816];
	fma.rn.f32 	%f80, %f78, %f79, %f77;
	ld.shared.f32 	%f81, [%r6+92];
	ld.shared.f32 	%f82, [%r9+2944];
	fma.rn.f32 	%f83, %f81, %f82, %f80;
	ld.shared.f32 	%f84, [%r6+96];
	ld.shared.f32 	%f85, [%r9+3072];
	fma.rn.f32 	%f86, %f84, %f85, %f83;
	ld.shared.f32 	%f87, [%r6+100];
	ld.shared.f32 	%f88, [%r9+3200];
	fma.rn.f32 	%f89, %f87, %f88, %f86;
	ld.shared.f32 	%f90, [%r6+104];
	ld.shared.f32 	%f91, [%r9+3328];
	fma.rn.f32 	%f92, %f90, %f91, %f89;
	ld.shared.f32 	%f93, [%r6+108];
	ld.shared.f32 	%f94, [%r9+3456];
	fma.rn.f32 	%f95, %f93, %f94, %f92;
	ld.shared.f32 	%f96, [%r6+112];
	ld.shared.f32 	%f97, [%r9+3584];
	fma.rn.f32 	%f98, %f96, %f97, %f95;
	ld.shared.f32 	%f99, [%r6+116];
	ld.shared.f32 	%f100, [%r9+3712];
	fma.rn.f32 	%f101, %f99, %f100, %f98;
	ld.shared.f32 	%f102, [%r6+120];
	ld.shared.f32 	%f103, [%r9+3840];
	fma.rn.f32 	%f104, %f102, %f103, %f101;
	ld.shared.f32 	%f105, [%r6+124];
	ld.shared.f32 	%f106, [%r9+3968];
	fma.rn.f32 	%f110, %f105, %f106, %f104;
	bar.sync 	0;
	add.s32 	%r42, %r42, 1;
	setp.ne.s32 	%p8, %r42, 0;
	add.s32 	%r41, %r41, %r12;
	add.s32 	%r40, %r40, 32;
	add.s32 	%r39, %r39, 32;
	add.s32 	%r38, %r38, 32;
	@%p8 bra 	$L__BB0_2;
$L__BB0_7:
	setp.ge.s32 	%p9, %r2, %r24;
	setp.ge.s32 	%p10, %r5, %r26;
	or.pred  	%p11, %p9, %p10;
	@%p11 bra 	$L__BB0_9;
	mad.lo.s32 	%r37, %r26, %r2, %r5;
	cvta.to.global.u64 	%rd10, %rd6;
	mul.wide.s32 	%rd11, %r37, 4;
	add.s64 	%rd12, %rd10, %rd11;
	st.global.f32 	[%rd12], %f110;
$L__BB0_9:
	ret;

}


// ===== COMPILED SASS (sm_100) =====

	.target	sm_100

	.elftype	@"ET_EXEC"


//--------------------- .note.nv.tkinfo           --------------------------
	.section	.note.nv.tkinfo,"",@"SHT_NOTE"
	.sectionflags	@"SHF_NOTE_NV_TKINFO"
	.tkinfo
        /*0018*/ 	.word	0x00000002
        /*0030*/ 	.string	""
        /*0030*/ 	.string	"ptxas"
        /*0030*/ 	.string	"Cuda compilation tools, release 13.0, V13.0.88"
        /*0030*/ 	.string	"Build cuda_13.0.r13.0/compiler.36424714_0"
        /*0030*/ 	.string	"-arch sm_100 -m 64 "



//--------------------- .note.nv.cuinfo           --------------------------
	.section	.note.nv.cuinfo,"",@"SHT_NOTE"
	.sectionflags	@"SHF_NOTE_NV_CUINFO"
        /*0018*/ 	.short	0x0002
        /*001a*/ 	.short	0x0064
        /*001c*/ 	.short	0x0082
	.zero		2


//--------------------- .nv.info                  --------------------------
	.section	.nv.info,"",@"SHT_CUDA_INFO"
	.align	4


	//----- nvinfo : EIATTR_REGCOUNT
	.align		4
        /*0000*/ 	.byte	0x04, 0x2f
        /*0002*/ 	.short	(.L_1 - .L_0)
	.align		4
.L_0:
        /*0004*/ 	.word	index@(_Z11matMulTiledPKfS0_Pfiii)
        /*0008*/ 	.word	0x00000020


	//----- nvinfo : EIATTR_FRAME_SIZE
	.align		4
.L_1:
        /*000c*/ 	.byte	0x04, 0x11
        /*000e*/ 	.short	(.L_3 - .L_2)
	.align		4
.L_2:
        /*0010*/ 	.word	index@(_Z11matMulTiledPKfS0_Pfiii)
        /*0014*/ 	.word	0x00000000


	//----- nvinfo : EIATTR_MIN_STACK_SIZE
	.align		4
.L_3:
        /*0018*/ 	.byte	0x04, 0x12
        /*001a*/ 	.short	(.L_5 - .L_4)
	.align		4
.L_4:
        /*001c*/ 	.word	index@(_Z11matMulTiledPKfS0_Pfiii)
        /*0020*/ 	.word	0x00000000
.L_5:


//--------------------- .nv.compat                --------------------------
	.section	.nv.compat,"",@"SHT_CUDA_COMPAT_INFO"
	.align	4
        /*0000*/ 	.byte	0x02, 0x09, 0x00, 0x00, 0x02, 0x02, 0x01, 0x00, 0x02, 0x05, 0x05, 0x00, 0x03, 0x07, 0x01, 0x01
        /*0010*/ 	.byte	0x02, 0x03, 0x00, 0x00, 0x02, 0x06, 0x01, 0x00, 0x04, 0x0b, 0x08, 0x00, 0x09, 0x00, 0x00, 0x00
        /*0020*/ 	.byte	0x00, 0x00, 0x00, 0x00


//--------------------- .nv.info._Z11matMulTiledPKfS0_Pfiii --------------------------
	.section	.nv.info._Z11matMulTiledPKfS0_Pfiii,"",@"SHT_CUDA_INFO"
	.sectionflags	@""
	.align	4


	//----- nvinfo : EIATTR_CUDA_API_VERSION
	.align		4
        /*0000*/ 	.byte	0x04, 0x37
        /*0002*/ 	.short	(.L_7 - .L_6)
.L_6:
        /*0004*/ 	.word	0x00000082


	//----- nvinfo : EIATTR_KPARAM_INFO
	.align		4
.L_7:
        /*0008*/ 	.byte	0x04, 0x17
        /*000a*/ 	.short	(.L_9 - .L_8)
.L_8:
        /*000c*/ 	.word	0x00000000
        /*0010*/ 	.short	0x0005
        /*0012*/ 	.short	0x0020
        /*0014*/ 	.byte	0x00, 0xf0, 0x11, 0x00


	//----- nvinfo : EIATTR_KPARAM_INFO
	.align		4
.L_9:
        /*0018*/ 	.byte	0x04, 0x17
        /*001a*/ 	.short	(.L_11 - .L_10)
.L_10:
        /*001c*/ 	.word	0x00000000
        /*0020*/ 	.short	0x0004
        /*0022*/ 	.short	0x001c
        /*0024*/ 	.byte	0x00, 0xf0, 0x11, 0x00


	//----- nvinfo : EIATTR_KPARAM_INFO
	.align		4
.L_11:
        /*0028*/ 	.byte	0x04, 0x17
        /*002a*/ 	.short	(.L_13 - .L_12)
.L_12:
        /*002c*/ 	.word	0x00000000
        /*0030*/ 	.short	0x0003
        /*0032*/ 	.short	0x0018
        /*0034*/ 	.byte	0x00, 0xf0, 0x11, 0x00


	//----- nvinfo : EIATTR_KPARAM_INFO
	.align		4
.L_13:
        /*0038*/ 	.byte	0x04, 0x17
        /*003a*/ 	.short	(.L_15 - .L_14)
.L_14:
        /*003c*/ 	.word	0x00000000
        /*0040*/ 	.short	0x0002
        /*0042*/ 	.short	0x0010
        /*0044*/ 	.byte	0x00, 0xf5, 0x21, 0x00


	//----- nvinfo : EIATTR_KPARAM_INFO
	.align		4
.L_15:
        /*0048*/ 	.byte	0x04, 0x17
        /*004a*/ 	.short	(.L_17 - .L_16)
.L_16:
        /*004c*/ 	.word	0x00000000
        /*0050*/ 	.short	0x0001
        /*0052*/ 	.short	0x0008
        /*0054*/ 	.byte	0x00, 0xf5, 0x21, 0x00


	//----- nvinfo : EIATTR_KPARAM_INFO
	.align		4
.L_17:
        /*0058*/ 	.byte	0x04, 0x17
        /*005a*/ 	.short	(.L_19 - .L_18)
.L_18:
        /*005c*/ 	.word	0x00000000
        /*0060*/ 	.short	0x0000
        /*0062*/ 	.short	0x0000
        /*0064*/ 	.byte	0x00, 0xf5, 0x21, 0x00


	//----- nvinfo : EIATTR_SPARSE_MMA_MASK
	.align		4
.L_19:
        /*0068*/ 	.byte	0x03, 0x50
        /*006a*/ 	.short	0x0000


	//----- nvinfo : EIATTR_MAXREG_COUNT
	.align		4
        /*006c*/ 	.byte	0x03, 0x1b
        /*006e*/ 	.short	0x00ff


	//----- nvinfo : EIATTR_NUM_BARRIERS
	.align		4
        /*0070*/ 	.byte	0x02, 0x4c
        /*0072*/ 	.byte	0x01
	.zero		1


	//----- nvinfo : EIATTR_MERCURY_ISA_VERSION
	.align		4
        /*0074*/ 	.byte	0x03, 0x5f
        /*0076*/ 	.short	0x0101


	//----- nvinfo : EIATTR_VRC_CTA_INIT_COUNT
	.align		4
        /*0078*/ 	.byte	0x02, 0x4a
	.zero		1
	.zero		1


	//----- nvinfo : EIATTR_EXIT_INSTR_OFFSETS
	.align		4
        /*007c*/ 	.byte	0x04, 0x1c
        /*007e*/ 	.short	(.L_21 - .L_20)


	//   ....[0]....
.L_20:
        /*0080*/ 	.word	0x00000820


	//   ....[1]....
        /*0084*/ 	.word	0x00000870


	//----- nvinfo : EIATTR_CBANK_PARAM_SIZE
	.align		4
.L_21:
        /*0088*/ 	.byte	0x03, 0x19
        /*008a*/ 	.short	0x0024


	//----- nvinfo : EIATTR_PARAM_CBANK
	.align		4
        /*008c*/ 	.byte	0x04, 0x0a
        /*008e*/ 	.short	(.L_23 - .L_22)
	.align		4
.L_22:
        /*0090*/ 	.word	index@(.nv.constant0._Z11matMulTiledPKfS0_Pfiii)
        /*0094*/ 	.short	0x0380
        /*0096*/ 	.short	0x0024


	//----- nvinfo : EIATTR_SW_WAR
	.align		4
.L_23:
        /*0098*/ 	.byte	0x04, 0x36
        /*009a*/ 	.short	(.L_25 - .L_24)
.L_24:
        /*009c*/ 	.word	0x00000008
.L_25:


//--------------------- .nv.callgraph             --------------------------
	.section	.nv.callgraph,"",@"SHT_CUDA_CALLGRAPH"
	.align	4
	.sectionentsize	8
	.align		4
        /*0000*/ 	.word	0x00000000
	.align		4
        /*0004*/ 	.word	0xffffffff
	.align		4
        /*0008*/ 	.word	0x00000000
	.align		4
        /*000c*/ 	.word	0xfffffffe
	.align		4
        /*0010*/ 	.word	0x00000000
	.align		4
        /*0014*/ 	.word	0xfffffffd
	.align		4
        /*0018*/ 	.word	0x00000000
	.align		4
        /*001c*/ 	.word	0xfffffffc


//--------------------- .text._Z11matMulTiledPKfS0_Pfiii --------------------------
	.section	.text._Z11matMulTiledPKfS0_Pfiii,"ax",@progbits
	.align	128
        .global         _Z11matMulTiledPKfS0_Pfiii
        .type           _Z11matMulTiledPKfS0_Pfiii,@function
        .size           _Z11matMulTiledPKfS0_Pfiii,(.L_x_3 - _Z11matMulTiledPKfS0_Pfiii)
        .other          _Z11matMulTiledPKfS0_Pfiii,@"STO_CUDA_ENTRY STV_DEFAULT"
_Z11matMulTiledPKfS0_Pfiii:
.text._Z11matMulTiledPKfS0_Pfiii:
[----:B------:R-:W-:Y:S01]  /*0000*/  LDC R1, c[0x0][0x37c] ;  /* 0x0000df00ff017b82 */ /* 0x000fe20000000800 */
[----:B------:R-:W0:Y:S01]  /*0010*/  S2R R18, SR_CTAID.Y ;  /* 0x0000000000127919 */ /* 0x000e220000002600 */
[----:B------:R-:W1:Y:S01]  /*0020*/  LDCU UR10, c[0x0][0x39c] ;  /* 0x00007380ff0a77ac */ /* 0x000e620008000800 */
[----:B------:R-:W-:Y:S01]  /*0030*/  HFMA2 R23, -RZ, RZ, 0, 0 ;  /* 0x00000000ff177431 */ /* 0x000fe200000001ff */
[----:B------:R-:W0:Y:S01]  /*0040*/  S2R R17, SR_TID.Y ;  /* 0x0000000000117919 */ /* 0x000e220000002200 */
[----:B------:R-:W2:Y:S01]  /*0050*/  LDCU UR14, c[0x0][0x3a0] ;  /* 0x00007400ff0e77ac */ /* 0x000ea20008000800 */
[----:B------:R-:W3:Y:S01]  /*0060*/  S2R R2, SR_CTAID.X ;  /* 0x0000000000027919 */ /* 0x000ee20000002500 */
[----:B------:R-:W4:Y:S01]  /*0070*/  LDCU.64 UR8, c[0x0][0x358] ;  /* 0x00006b00ff0877ac */ /* 0x000f220008000a00 */
[----:B------:R-:W3:Y:S01]  /*0080*/  S2R R16, SR_TID.X ;  /* 0x0000000000107919 */ /* 0x000ee20000002100 */
[----:B-1----:R-:W-:Y:S01]  /*0090*/  UISETP.GE.AND UP0, UPT, UR10, 0x1, UPT ;  /* 0x000000010a00788c */ /* 0x002fe2000bf06270 */
[----:B0-----:R-:W-:-:S02]  /*00a0*/  LEA R18, R18, R17, 0x5 ;  /* 0x0000001112127211 */ /* 0x001fc400078e28ff */
[----:B---3--:R-:W-:-:S06]  /*00b0*/  LEA R19, R2, R16, 0x5 ;  /* 0x0000001002137211 */ /* 0x008fcc00078e28ff */
[----:B--2-4-:R-:W-:Y:S05]  /*00c0*/  BRA.U !UP0, `(.L_x_0) ;  /* 0x0000000508c87547 */ /* 0x014fea000b800000 */
[----:B------:R-:W0:Y:S01]  /*00d0*/  S2UR UR7, SR_CgaCtaId ;  /* 0x00000000000779c3 */ /* 0x000e220000008800 */
[----:B------:R-:W1:Y:S01]  /*00e0*/  LDCU UR11, c[0x0][0x3a0] ;  /* 0x00007400ff0b77ac */ /* 0x000e620008000800 */
[----:B------:R-:W-:Y:S01]  /*00f0*/  MOV R23, RZ ;  /* 0x000000ff00177202 */ /* 0x000fe20000000f00 */
[----:B------:R-:W-:Y:S01]  /*0100*/  IMAD R6, R18, UR10, R16 ;  /* 0x0000000a12067c24 */ /* 0x000fe2000f8e0210 */
[----:B------:R-:W-:Y:S01]  /*0110*/  UMOV UR5, 0x400 ;  /* 0x0000040000057882 */ /* 0x000fe20000000000 */
[----:B------:R-:W-:-:S03]  /*0120*/  UIADD3 UR4, UPT, UPT, UR10, 0x1f, URZ ;  /* 0x0000001f0a047890 */ /* 0x000fc6000fffe0ff */
[----:B------:R-:W2:Y:S01]  /*0130*/  LDC R0, c[0x0][0x3a0] ;  /* 0x0000e800ff007b82 */ /* 0x000ea20000000800 */
[----:B------:R-:W-:Y:S02]  /*0140*/  UIADD3 UR6, UPT, UPT, UR5, 0x1000, URZ ;  /* 0x0000100005067890 */ /* 0x000fe4000fffe0ff */
[----:B------:R-:W-:Y:S01]  /*0150*/  USHF.R.U32.HI UR4, URZ, 0x5, UR4 ;  /* 0x00000005ff047899 */ /* 0x000fe20008011604 */
[----:B------:R-:W3:Y:S04]  /*0160*/  LDCU.64 UR12, c[0x0][0x398] ;  /* 0x00007300ff0c77ac */ /* 0x000ee80008000a00 */
[----:B------:R-:W4:Y:S01]  /*0170*/  LDC.64 R20, c[0x0][0x380] ;  /* 0x0000e000ff147b82 */ /* 0x000f220000000a00 */
[----:B------:R-:W-:Y:S01]  /*0180*/  UIADD3 UR4, UPT, UPT, -UR4, URZ, URZ ;  /* 0x000000ff04047290 */ /* 0x000fe2000fffe1ff */
[----:B-1----:R-:W-:Y:S01]  /*0190*/  IMAD R7, R17, UR11, R16 ;  /* 0x0000000b11077c24 */ /* 0x002fe2000f8e0210 */
[----:B0-----:R-:W-:-:S04]  /*01a0*/  ULEA UR5, UR7, UR5, 0x18 ;  /* 0x0000000507057291 */ /* 0x001fc8000f8ec0ff */
[----:B------:R-:W-:Y:S01]  /*01b0*/  LEA R7, R2, R7, 0x5 ;  /* 0x0000000702077211 */ /* 0x000fe200078e28ff */
[----:B------:R-:W-:Y:S01]  /*01c0*/  ULEA UR6, UR7, UR6, 0x18 ;  /* 0x0000000607067291 */ /* 0x000fe2000f8ec0ff */
[----:B------:R-:W-:-:S05]  /*01d0*/  LEA R5, R17, UR5, 0x7 ;  /* 0x0000000511057c11 */ /* 0x000fca000f8e38ff */
[C---:B------:R-:W-:Y:S02]  /*01e0*/  LEA R3, R16.reuse, UR6, 0x2 ;  /* 0x0000000610037c11 */ /* 0x040fe4000f8e10ff */
[----:B------:R-:W-:Y:S02]  /*01f0*/  LEA R4, R16, R5, 0x2 ;  /* 0x0000000510047211 */ /* 0x000fe400078e10ff */
[----:B---3--:R-:W-:-:S07]  /*0200*/  LEA R2, R17, R3, 0x7 ;  /* 0x0000000311027211 */ /* 0x008fce00078e38ff */
.L_x_1:
[----:B------:R-:W-:Y:S01]  /*0210*/  ISETP.GE.AND P0, PT, R17, UR13, PT ;  /* 0x0000000d11007c0c */ /* 0x000fe2000bf06270 */
[----:B------:R-:W-:Y:S01]  /*0220*/  HFMA2 R29, -RZ, RZ, 0, 0 ;  /* 0x00000000ff1d7431 */ /* 0x000fe200000001ff */
[----:B------:R-:W-:Y:S01]  /*0230*/  ISETP.GE.AND P1, PT, R16, UR13, PT ;  /* 0x0000000d10007c0c */ /* 0x000fe2000bf26270 */
[----:B----4-:R-:W-:Y:S01]  /*0240*/  IMAD.WIDE R8, R6, 0x4, R20 ;  /* 0x0000000406087825 */ /* 0x010fe200078e0214 */
[----:B--2---:R-:W-:Y:S02]  /*0250*/  ISETP.GE.OR P0, PT, R19, R0, P0 ;  /* 0x000000001300720c */ /* 0x004fe40000706670 */
[----:B------:R-:W-:Y:S02]  /*0260*/  ISETP.GE.OR P1, PT, R18, UR12, P1 ;  /* 0x0000000c12007c0c */ /* 0x000fe40008f26670 */
[----:B------:R-:W-:-:S09]  /*0270*/  MOV R27, RZ ;  /* 0x000000ff001b7202 */ /* 0x000fd20000000f00 */
[----:B------:R-:W0:Y:S02]  /*0280*/  @!P0 LDC.64 R10, c[0x0][0x388] ;  /* 0x0000e200ff0a8b82 */ /* 0x000e240000000a00 */
[----:B------:R-:W2:Y:S01]  /*0290*/  @!P1 LDG.E.CONSTANT R27, desc[UR8][R8.64] ;  /* 0x00000008081b9981 */ /* 0x000ea2000c1e9900 */
[----:B0-----:R-:W-:-:S05]  /*02a0*/  @!P0 IMAD.WIDE R10, R7, 0x4, R10 ;  /* 0x00000004070a8825 */ /* 0x001fca00078e020a */
[----:B------:R-:W3:Y:S04]  /*02b0*/  @!P0 LDG.E.CONSTANT R29, desc[UR8][R10.64] ;  /* 0x000000080a1d8981 */ /* 0x000ee8000c1e9900 */
[----:B--2---:R-:W-:Y:S04]  /*02c0*/  STS [R4], R27 ;  /* 0x0000001b04007388 */ /* 0x004fe80000000800 */
[----:B---3--:R-:W-:Y:S01]  /*02d0*/  STS [R2], R29 ;  /* 0x0000001d02007388 */ /* 0x008fe20000000800 */
[----:B------:R-:W-:Y:S06]  /*02e0*/  BAR.SYNC.DEFER_BLOCKING 0x0 ;  /* 0x0000000000007b1d */ /* 0x000fec0000010000 */
[----:B------:R-:W-:Y:S04]  /*02f0*/  LDS R22, [R3] ;  /* 0x0000000003167984 */ /* 0x000fe80000000800 */
[----:B------:R-:W0:Y:S04]  /*0300*/  LDS.128 R12, [R5] ;  /* 0x00000000050c7984 */ /* 0x000e280000000c00 */
[----:B------:R-:W1:Y:S04]  /*0310*/  LDS R26, [R3+0x80] ;  /* 0x00008000031a7984 */ /* 0x000e680000000800 */
[----:B------:R-:W2:Y:S04]  /*0320*/  LDS R25, [R3+0x100] ;  /* 0x0001000003197984 */ /* 0x000ea80000000800 */
[----:B------:R-:W3:Y:S04]  /*0330*/  LDS R24, [R3+0x180] ;  /* 0x0001800003187984 */ /* 0x000ee80000000800 */
[----:B------:R-:W-:Y:S01]  /*0340*/  LDS.128 R8, [R5+0x10] ;  /* 0x0000100005087984 */ /* 0x000fe20000000c00 */
[----:B0-----:R-:W-:-:S03]  /*0350*/  FFMA R12, R12, R22, R23 ;  /* 0x000000160c0c7223 */ /* 0x001fc60000000017 */
[----:B------:R-:W0:Y:S01]  /*0360*/  LDS R23, [R3+0x200] ;  /* 0x0002000003177984 */ /* 0x000e220000000800 */
[----:B-1----:R-:W-:-:S03]  /*0370*/  FFMA R12, R26, R13, R12 ;  /* 0x0000000d1a0c7223 */ /* 0x002fc6000000000c */
[----:B------:R-:W1:Y:S01]  /*0380*/  LDS R22, [R3+0x280] ;  /* 0x0002800003167984 */ /* 0x000e620000000800 */
[----:B--2---:R-:W-:-:S03]  /*0390*/  FFMA R13, R25, R14, R12 ;  /* 0x0000000e190d7223 */ /* 0x004fc6000000000c */
[----:B------:R-:W2:Y:S01]  /*03a0*/  LDS R25, [R3+0x300] ;  /* 0x0003000003197984 */ /* 0x000ea20000000800 */
[----:B---3--:R-:W-:-:S03]  /*03b0*/  FFMA R13, R24, R15, R13 ;  /* 0x0000000f180d7223 */ /* 0x008fc6000000000d */
[----:B------:R-:W3:Y:S04]  /*03c0*/  LDS R24, [R3+0x380] ;  /* 0x0003800003187984 */ /* 0x000ee80000000800 */
[----:B------:R-:W-:Y:S01]  /*03d0*/  LDS R26, [R3+0xb80] ;  /* 0x000b8000031a7984 */ /* 0x000fe20000000800 */
[----:B0-----:R-:W-:-:S03]  /*03e0*/  FFMA R27, R8, R23, R13 ;  /* 0x00000017081b7223 */ /* 0x001fc6000000000d */
[----:B------:R-:W-:Y:S04]  /*03f0*/  LDS R23, [R3+0x400] ;  /* 0x0004000003177984 */ /* 0x000fe80000000800 */
[----:B------:R-:W0:Y:S01]  /*0400*/  LDS.128 R12, [R5+0x20] ;  /* 0x00002000050c7984 */ /* 0x000e220000000c00 */
[----:B-1----:R-:W-:-:S03]  /*0410*/  FFMA R8, R22, R9, R27 ;  /* 0x0000000916087223 */ /* 0x002fc6000000001b */
[----:B------:R-:W1:Y:S01]  /*0420*/  LDS R22, [R3+0x480] ;  /* 0x0004800003167984 */ /* 0x000e620000000800 */
[----:B--2---:R-:W-:-:S03]  /*0430*/  FFMA R9, R25, R10, R8 ;  /* 0x0000000a19097223 */ /* 0x004fc60000000008 */
[----:B------:R-:W2:Y:S01]  /*0440*/  LDS R25, [R3+0x500] ;  /* 0x0005000003197984 */ /* 0x000ea20000000800 */
[----:B---3--:R-:W-:-:S03]  /*0450*/  FFMA R9, R24, R11, R9 ;  /* 0x0000000b18097223 */ /* 0x008fc60000000009 */
[----:B------:R-:W3:Y:S01]  /*0460*/  LDS R24, [R3+0x580] ;  /* 0x0005800003187984 */ /* 0x000ee20000000800 */
        /* <DEDUP_REMOVED lines=26> */
[----:B------:R-:W-:Y:S04]  /*0610*/  LDS R27, [R3+0xc00] ;  /* 0x000c0000031b7984 */ /* 0x000fe80000000800 */
[----:B------:R-:W-:Y:S01]  /*0620*/  LDS R24, [R3+0xc80] ;  /* 0x000c800003187984 */ /* 0x000fe20000000800 */
[----:B0-----:R-:W-:-:S03]  /*0630*/  FFMA R23, R8, R23, R13 ;  /* 0x0000001708177223 */ /* 0x001fc6000000000d */
[----:B------:R-:W0:Y:S01]  /*0640*/  LDS.128 R12, [R5+0x60] ;  /* 0x00006000050c7984 */ /* 0x000e220000000c00 */
[----:B-1----:R-:W-:-:S03]  /*0650*/  FFMA R22, R22, R9, R23 ;  /* 0x0000000916167223 */ /* 0x002fc60000000017 */
[----:B------:R-:W1:Y:S01]  /*0660*/  LDS R23, [R3+0xd00] ;  /* 0x000d000003177984 */ /* 0x000e620000000800 */
[----:B--2---:R-:W-:-:S03]  /*0670*/  FFMA R25, R25, R10, R22 ;  /* 0x0000000a19197223 */ /* 0x004fc60000000016 */
[----:B------:R-:W2:Y:S01]  /*0680*/  LDS R22, [R3+0xd80] ;  /* 0x000d800003167984 */ /* 0x000ea20000000800 */
[----:B------:R-:W-:-:S03]  /*0690*/  FFMA R11, R26, R11, R25 ;  /* 0x0000000b1a0b7223 */ /* 0x000fc60000000019 */
[----:B------:R-:W-:Y:S01]  /*06a0*/  LDS R25, [R3+0xe00] ;  /* 0x000e000003197984 */ /* 0x000fe20000000800 */
[----:B0-----:R-:W-:-:S03]  /*06b0*/  FFMA R27, R12, R27, R11 ;  /* 0x0000001b0c1b7223 */ /* 0x001fc6000000000b */
[----:B------:R-:W0:Y:S01]  /*06c0*/  LDS.128 R8, [R5+0x70] ;  /* 0x0000700005087984 */ /* 0x000e220000000c00 */
[----:B------:R-:W-:-:S03]  /*06d0*/  FFMA R24, R24, R13, R27 ;  /* 0x0000000d18187223 */ /* 0x000fc6000000001b */
[----:B------:R-:W3:Y:S04]  /*06e0*/  LDS R27, [R3+0xe80] ;  /* 0x000e8000031b7984 */ /* 0x000ee80000000800 */
[----:B------:R-:W4:Y:S04]  /*06f0*/  LDS R13, [R3+0xf00] ;  /* 0x000f0000030d7984 */ /* 0x000f280000000800 */
[----:B------:R-:W5:Y:S01]  /*0700*/  LDS R12, [R3+0xf80] ;  /* 0x000f8000030c7984 */ /* 0x000f620000000800 */
[----:B-1----:R-:W-:Y:S01]  /*0710*/  FFMA R23, R23, R14, R24 ;  /* 0x0000000e17177223 */ /* 0x002fe20000000018 */
[----:B------:R-:W-:-:S03]  /*0720*/  UIADD3 UR4, UPT, UPT, UR4, 0x1, URZ ;  /* 0x0000000104047890 */ /* 0x000fc6000fffe0ff */
[----:B--2---:R-:W-:Y:S01]  /*0730*/  FFMA R15, R22, R15, R23 ;  /* 0x0000000f160f7223 */ /* 0x004fe20000000017 */
[----:B------:R-:W-:Y:S01]  /*0740*/  UISETP.NE.AND UP0, UPT, UR4, URZ, UPT ;  /* 0x000000ff0400728c */ /* 0x000fe2000bf05270 */
[----:B------:R-:W-:Y:S02]  /*0750*/  IADD3 R17, PT, PT, R17, 0x20, RZ ;  /* 0x0000002011117810 */ /* 0x000fe40007ffe0ff */
[----:B------:R-:W-:Y:S02]  /*0760*/  IADD3 R6, PT, PT, R6, 0x20, RZ ;  /* 0x0000002006067810 */ /* 0x000fe40007ffe0ff */
[----:B------:R-:W-:Y:S02]  /*0770*/  IADD3 R16, PT, PT, R16, 0x20, RZ ;  /* 0x0000002010107810 */ /* 0x000fe40007ffe0ff */
[----:B------:R-:W-:Y:S01]  /*0780*/  LEA R7, R0, R7, 0x5 ;  /* 0x0000000700077211 */ /* 0x000fe200078e28ff */
[----:B0-----:R-:W-:-:S04]  /*0790*/  FFMA R8, R8, R25, R15 ;  /* 0x0000001908087223 */ /* 0x001fc8000000000f */
[----:B---3--:R-:W-:-:S04]  /*07a0*/  FFMA R8, R27, R9, R8 ;  /* 0x000000091b087223 */ /* 0x008fc80000000008 */
[----:B----4-:R-:W-:-:S04]  /*07b0*/  FFMA R13, R13, R10, R8 ;  /* 0x0000000a0d0d7223 */ /* 0x010fc80000000008 */
[----:B-----5:R-:W-:Y:S01]  /*07c0*/  FFMA R23, R12, R11, R13 ;  /* 0x0000000b0c177223 */ /* 0x020fe2000000000d */
[----:B------:R-:W-:Y:S06]  /*07d0*/  BAR.SYNC.DEFER_BLOCKING 0x0 ;  /* 0x0000000000007b1d */ /* 0x000fec0000010000 */
[----:B------:R-:W-:Y:S05]  /*07e0*/  BRA.U UP0, `(.L_x_1) ;  /* 0xfffffff900887547 */ /* 0x000fea000b83ffff */
.L_x_0:
[----:B------:R-:W0:Y:S01]  /*07f0*/  LDCU UR4, c[0x0][0x398] ;  /* 0x00007300ff0477ac */ /* 0x000e220008000800 */
[----:B------:R-:W-:-:S04]  /*0800*/  ISETP.GE.AND P0, PT, R19, UR14, PT ;  /* 0x0000000e13007c0c */ /* 0x000fc8000bf06270 */
[----:B0-----:R-:W-:-:S13]  /*0810*/  ISETP.GE.OR P0, PT, R18, UR4, P0 ;  /* 0x0000000412007c0c */ /* 0x001fda0008706670 */
[----:B------:R-:W-:Y:S05]  /*0820*/  @P0 EXIT ;  /* 0x000000000000094d */ /* 0x000fea0003800000 */
[----:B------:R-:W0:Y:S01]  /*0830*/  LDC.64 R2, c[0x0][0x390] ;  /* 0x0000e400ff027b82 */ /* 0x000e220000000a00 */
[----:B------:R-:W-:-:S04]  /*0840*/  IMAD R19, R18, UR14, R19 ;  /* 0x0000000e12137c24 */ /* 0x000fc8000f8e0213 */
[----:B0-----:R-:W-:-:S05]  /*0850*/  IMAD.WIDE R2, R19, 0x4, R2 ;  /* 0x0000000413027825 */ /* 0x001fca00078e0202 */
[----:B------:R-:W-:Y:S01]  /*0860*/  STG.E desc[UR8][R2.64], R23 ;  /* 0x0000001702007986 */ /* 0x000fe2000c101908 */
[----:B------:R-:W-:Y:S05]  /*0870*/  EXIT ;  /* 0x000000000000794d */ /* 0x000fea0003800000 */
.L_x_2:
[----:B------:R-:W-:-:S00]  /*0880*/  BRA `(.L_x_2) ;  /* 0xfffffffc00fc7947 */ /* 0x000fc0000383ffff */
[----:B------:R-:W-:-:S00]  /*0890*/  NOP ;  /* 0x0000000000007918 */ /* 0x000fc00000000000 */
        /* <DEDUP_REMOVED lines=14> */
.L_x_3:


//--------------------- .nv.shared._Z11matMulTiledPKfS0_Pfiii --------------------------
	.section	.nv.shared._Z11matMulTiledPKfS0_Pfiii,"aw",@nobits
	.sectionflags	@""
	.align	4
.nv.shared._Z11matMulTiledPKfS0_Pfiii:
	.zero		9216


//--------------------- .nv.shared.reserved.0     --------------------------
	.section	.nv.shared.reserved.0,"aw",@nobits
	.weak		__nv_reservedSMEM_offset_0_alias
	.size		__nv_reservedSMEM_offset_0_alias, 0, 64
	.other		__nv_reservedSMEM_offset_0_alias,@"STO_CUDA_RESERVED_SHARED STV_DEFAULT"
__nv_reservedSMEM_offset_0_alias:
	.zero		0
	.zero		64


//--------------------- .nv.constant0._Z11matMulTiledPKfS0_Pfiii --------------------------
	.section	.nv.constant0._Z11matMulTiledPKfS0_Pfiii,"a",@progbits
	.sectionflags	@""
	.align	4
.nv.constant0._Z11matMulTiledPKfS0_Pfiii:
	.zero		932


//--------------------- SYMBOLS --------------------------

	.type		.nv.reservedSmem.offset0,@object
	.size		.nv.reservedSmem.offset0,0x4
	.type		.nv.reservedSmem.cap,@object
	.size		.nv.reservedSmem.cap,0x4
